.version 6.5
.target sm_30
.address_size 64

.visible .entry carry_mixed(
	.param .u64 input,
	.param .u64 output
)
{
	.reg .u64 	    in_addr;
    .reg .u64 	    out_addr;
    .reg .b32 	    unused;

    .reg .b32 	    carry_out_1;
    .reg .b32 	    carry_out_2;

    ld.param.u64    out_addr, [output];

    // set carry with sub
    sub.cc.s32      unused, 0, 1;
    // write carry with sub
    subc.s32        carry_out_1, 2, 0;

    // set carry with sub
    sub.cc.s32      unused, 0, 1;
    // fail writing carry with add
    addc.s32        carry_out_2, 1, 0;

    st.s32          [out_addr], carry_out_1;
    st.s32          [out_addr+4], carry_out_2;
	ret;
}


// ===== COMPILED SASS (sm_100) =====

	.target	sm_100

	.elftype	@"ET_EXEC"


//--------------------- .note.nv.tkinfo           --------------------------
	.section	.note.nv.tkinfo,"",@"SHT_NOTE"
	.sectionflags	@"SHF_NOTE_NV_TKINFO"
	.tkinfo
        /*0018*/ 	.word	0x00000002
        /*0030*/ 	.string	""
        /*0030*/ 	.string	"ptxas"
        /*0030*/ 	.string	"Cuda compilation tools, release 13.0, V13.0.88"
        /*0030*/ 	.string	"Build cuda_13.0.r13.0/compiler.36424714_0"
        /*0030*/ 	.string	"-arch sm_100 "



//--------------------- .note.nv.cuinfo           --------------------------
	.section	.note.nv.cuinfo,"",@"SHT_NOTE"
	.sectionflags	@"SHF_NOTE_NV_CUINFO"
        /*0018*/ 	.short	0x0002
        /*001a*/ 	.short	0x001e
        /*001c*/ 	.short	0x0082
	.zero		2


//--------------------- .nv.info                  --------------------------
	.section	.nv.info,"",@"SHT_CUDA_INFO"
	.align	4


	//----- nvinfo : EIATTR_REGCOUNT
	.align		4
        /*0000*/ 	.byte	0x04, 0x2f
        /*0002*/ 	.short	(.L_1 - .L_0)
	.align		4
.L_0:
        /*0004*/ 	.word	index@(carry_mixed)
        /*0008*/ 	.word	0x00000008


	//----- nvinfo : EIATTR_FRAME_SIZE
	.align		4
.L_1:
        /*000c*/ 	.byte	0x04, 0x11
        /*000e*/ 	.short	(.L_3 - .L_2)
	.align		4
.L_2:
        /*0010*/ 	.word	index@(carry_mixed)
        /*0014*/ 	.word	0x00000000


	//----- nvinfo : EIATTR_MIN_STACK_SIZE
	.align		4
.L_3:
        /*0018*/ 	.byte	0x04, 0x12
        /*001a*/ 	.short	(.L_5 - .L_4)
	.align		4
.L_4:
        /*001c*/ 	.word	index@(carry_mixed)
        /*0020*/ 	.word	0x00000000
.L_5:


//--------------------- .nv.compat                --------------------------
	.section	.nv.compat,"",@"SHT_CUDA_COMPAT_INFO"
	.align	4
        /*0000*/ 	.byte	0x02, 0x09, 0x00, 0x00, 0x02, 0x02, 0x01, 0x00, 0x02, 0x05, 0x05, 0x00, 0x03, 0x07, 0x01, 0x01
        /*0010*/ 	.byte	0x02, 0x03, 0x00, 0x00, 0x02, 0x06, 0x01, 0x00, 0x04, 0x0b, 0x08, 0x00, 0x09, 0x00, 0x00, 0x00
        /*0020*/ 	.byte	0x00, 0x00, 0x00, 0x00


//--------------------- .nv.info.carry_mixed      --------------------------
	.section	.nv.info.carry_mixed,"",@"SHT_CUDA_INFO"
	.sectionflags	@""
	.align	4


	//----- nvinfo : EIATTR_CUDA_API_VERSION
	.align		4
        /*0000*/ 	.byte	0x04, 0x37
        /*0002*/ 	.short	(.L_7 - .L_6)
.L_6:
        /*0004*/ 	.word	0x00000082


	//----- nvinfo : EIATTR_KPARAM_INFO
	.align		4
.L_7:
        /*0008*/ 	.byte	0x04, 0x17
        /*000a*/ 	.short	(.L_9 - .L_8)
.L_8:
        /*000c*/ 	.word	0x00000000
        /*0010*/ 	.short	0x0001
        /*0012*/ 	.short	0x0008
        /*0014*/ 	.byte	0x00, 0xf0, 0x21, 0x00


	//----- nvinfo : EIATTR_KPARAM_INFO
	.align		4
.L_9:
        /*0018*/ 	.byte	0x04, 0x17
        /*001a*/ 	.short	(.L_11 - .L_10)
.L_10:
        /*001c*/ 	.word	0x00000000
        /*0020*/ 	.short	0x0000
        /*0022*/ 	.short	0x0000
        /*0024*/ 	.byte	0x00, 0xf0, 0x21, 0x00


	//----- nvinfo : EIATTR_SPARSE_MMA_MASK
	.align		4
.L_11:
        /*0028*/ 	.byte	0x03, 0x50
        /*002a*/ 	.short	0x0000


	//----- nvinfo : EIATTR_MAXREG_COUNT
	.align		4
        /*002c*/ 	.byte	0x03, 0x1b
        /*002e*/ 	.short	0x00ff


	//----- nvinfo : EIATTR_MERCURY_ISA_VERSION
	.align		4
        /*0030*/ 	.byte	0x03, 0x5f
        /*0032*/ 	.short	0x0101


	//----- nvinfo : EIATTR_VRC_CTA_INIT_COUNT
	.align		4
        /*0034*/ 	.byte	0x02, 0x4a
	.zero		1
	.zero		1


	//----- nvinfo : EIATTR_EXIT_INSTR_OFFSETS
	.align		4
        /*0038*/ 	.byte	0x04, 0x1c
        /*003a*/ 	.short	(.L_13 - .L_12)


	//   ....[0]....
.L_12:
        /*003c*/ 	.word	0x00000060


	//----- nvinfo : EIATTR_CBANK_PARAM_SIZE
	.align		4
.L_13:
        /*0040*/ 	.byte	0x03, 0x19
        /*0042*/ 	.short	0x0010


	//----- nvinfo : EIATTR_PARAM_CBANK
	.align		4
        /*0044*/ 	.byte	0x04, 0x0a
        /*0046*/ 	.short	(.L_15 - .L_14)
	.align		4
.L_14:
        /*0048*/ 	.word	index@(.nv.constant0.carry_mixed)
        /*004c*/ 	.short	0x0380
        /*004e*/ 	.short	0x0010


	//----- nvinfo : EIATTR_SW_WAR
	.align		4
.L_15:
        /*0050*/ 	.byte	0x04, 0x36
        /*0052*/ 	.short	(.L_17 - .L_16)
.L_16:
        /*0054*/ 	.word	0x00000008
.L_17:


//--------------------- .nv.callgraph             --------------------------
	.section	.nv.callgraph,"",@"SHT_CUDA_CALLGRAPH"
	.align	4
	.sectionentsize	8
	.align		4
        /*0000*/ 	.word	0x00000000
	.align		4
        /*0004*/ 	.word	0xffffffff
	.align		4
        /*0008*/ 	.word	0x00000000
	.align		4
        /*000c*/ 	.word	0xfffffffe
	.align		4
        /*0010*/ 	.word	0x00000000
	.align		4
        /*0014*/ 	.word	0xfffffffd
	.align		4
        /*0018*/ 	.word	0x00000000
	.align		4
        /*001c*/ 	.word	0xfffffffc


//--------------------- .text.carry_mixed         --------------------------
	.section	.text.carry_mixed,"ax",@progbits
	.align	128
        .global         carry_mixed
        .type           carry_mixed,@function
        .size           carry_mixed,(.L_x_1 - carry_mixed)
        .other          carry_mixed,@"STO_CUDA_ENTRY STV_DEFAULT"
carry_mixed:
.text.carry_mixed:
[----:B------:R-:W-:Y:S08]  /*0000*/  LDC R1, c[0x0][0x37c] ;  /* 0x0000df00ff017b82 */ /* 0x000ff00000000800 */
[----:B------:R-:W0:Y:S01]  /*0010*/  LDC.64 R2, c[0x0][0x388] ;  /* 0x0000e200ff027b82 */ /* 0x000e220000000a00 */
[----:B------:R-:W0:Y:S01]  /*0020*/  LDCU.64 UR4, c[0x0][0x358] ;  /* 0x00006b00ff0477ac */ /* 0x000e220008000a00 */
[----:B------:R-:W-:-:S05]  /*0030*/  HFMA2 R5, -RZ, RZ, 0, 5.9604644775390625e-08 ;  /* 0x00000001ff057431 */ /* 0x000fca00000001ff */
[----:B0-----:R-:W-:Y:S04]  /*0040*/  ST.E desc[UR4][R2.64], R5 ;  /* 0x0000000502007985 */ /* 0x001fe8000c101904 */
[----:B------:R-:W-:Y:S01]  /*0050*/  ST.E desc[UR4][R2.64+0x4], R5 ;  /* 0x0000040502007985 */ /* 0x000fe2000c101904 */
[----:B------:R-:W-:Y:S05]  /*0060*/  EXIT ;  /* 0x000000000000794d */ /* 0x000fea0003800000 */
.L_x_0:
[----:B------:R-:W-:-:S00]  /*0070*/  BRA `(.L_x_0) ;  /* 0xfffffffc00fc7947 */ /* 0x000fc0000383ffff */
[----:B------:R-:W-:-:S00]  /*0080*/  NOP ;  /* 0x0000000000007918 */ /* 0x000fc00000000000 */
[----:B------:R-:W-:-:S00]  /*0090*/  NOP ;  /* 0x0000000000007918 */ /* 0x000fc00000000000 */
[----:B------:R-:W-:-:S00]  /*00a0*/  NOP ;  /* 0x0000000000007918 */ /* 0x000fc00000000000 */
[----:B------:R-:W-:-:S00]  /*00b0*/  NOP ;  /* 0x0000000000007918 */ /* 0x000fc00000000000 */
[----:B------:R-:W-:-:S00]  /*00c0*/  NOP ;  /* 0x0000000000007918 */ /* 0x000fc00000000000 */
[----:B------:R-:W-:-:S00]  /*00d0*/  NOP ;  /* 0x0000000000007918 */ /* 0x000fc00000000000 */
[----:B------:R-:W-:-:S00]  /*00e0*/  NOP ;  /* 0x0000000000007918 */ /* 0x000fc00000000000 */
[----:B------:R-:W-:-:S00]  /*00f0*/  NOP ;  /* 0x0000000000007918 */ /* 0x000fc00000000000 */
.L_x_1:


//--------------------- .nv.shared.reserved.0     --------------------------
	.section	.nv.shared.reserved.0,"aw",@nobits
	.weak		__nv_reservedSMEM_offset_0_alias
	.size		__nv_reservedSMEM_offset_0_alias, 0, 64
	.other		__nv_reservedSMEM_offset_0_alias,@"STO_CUDA_RESERVED_SHARED STV_DEFAULT"
__nv_reservedSMEM_offset_0_alias:
	.zero		0
	.zero		64


//--------------------- .nv.constant0.carry_mixed --------------------------
	.section	.nv.constant0.carry_mixed,"a",@progbits
	.sectionflags	@""
	.align	4
.nv.constant0.carry_mixed:
	.zero		912


//--------------------- SYMBOLS --------------------------

	.type		.nv.reservedSmem.offset0,@object
	.size		.nv.reservedSmem.offset0,0x4
